//
// Generated by NVIDIA NVVM Compiler
//
// Compiler Build ID: CL-36424714
// Cuda compilation tools, release 13.0, V13.0.88
// Based on NVVM 20.0.0
//

.version 9.0
.target sm_100
.address_size 64

	// .globl	_ZN3cub18CUB_300001_SM_10006detail11EmptyKernelIvEEvv
.global .align 4 .b8 precalc_xorwow_matrix[102400];
.global .align 4 .b8 precalc_xorwow_offset_matrix[102400];
.global .align 4 .b8 mrg32k3aM1[2304];
.global .align 4 .b8 mrg32k3aM2[2304];
.global .align 4 .b8 mrg32k3aM1SubSeq[2016];
.global .align 4 .b8 mrg32k3aM2SubSeq[2016];
.global .align 4 .b8 mrg32k3aM1Seq[2304];
.global .align 4 .b8 mrg32k3aM2Seq[2304];
.const .align 8 .b8 __cr_lgamma_table[72];
.global .align 4 .f32 _TOL_ParticleOnGridBound = 0f3A83126F;
.global .align 4 .u32 _SizeOfArray_CrossedGlobalEdge_ = 30;
.global .align 1 .b8 _ZN41_INTERNAL_4d9c8dbd_4_k_cu_1637920d_1544794cuda3std3__45__cpo5beginE[1];
.global .align 1 .b8 _ZN41_INTERNAL_4d9c8dbd_4_k_cu_1637920d_1544794cuda3std3__45__cpo3endE[1];
.global .align 1 .b8 _ZN41_INTERNAL_4d9c8dbd_4_k_cu_1637920d_1544794cuda3std3__45__cpo6cbeginE[1];
.global .align 1 .b8 _ZN41_INTERNAL_4d9c8dbd_4_k_cu_1637920d_1544794cuda3std3__45__cpo4cendE[1];
.global .align 1 .b8 _ZN41_INTERNAL_4d9c8dbd_4_k_cu_1637920d_1544794cuda3std3__45__cpo6rbeginE[1];
.global .align 1 .b8 _ZN41_INTERNAL_4d9c8dbd_4_k_cu_1637920d_1544794cuda3std3__45__cpo4rendE[1];
.global .align 1 .b8 _ZN41_INTERNAL_4d9c8dbd_4_k_cu_1637920d_1544794cuda3std3__45__cpo7crbeginE[1];
.global .align 1 .b8 _ZN41_INTERNAL_4d9c8dbd_4_k_cu_1637920d_1544794cuda3std3__45__cpo5crendE[1];
.global .align 1 .b8 _ZN41_INTERNAL_4d9c8dbd_4_k_cu_1637920d_1544794cuda3std3__443_GLOBAL__N__4d9c8dbd_4_k_cu_1637920d_1544796ignoreE[1];
.global .align 1 .b8 _ZN41_INTERNAL_4d9c8dbd_4_k_cu_1637920d_1544794cuda3std3__419piecewise_constructE[1];
.global .align 1 .b8 _ZN41_INTERNAL_4d9c8dbd_4_k_cu_1637920d_1544794cuda3std3__48in_placeE[1];
.global .align 1 .b8 _ZN41_INTERNAL_4d9c8dbd_4_k_cu_1637920d_1544794cuda3std3__420unreachable_sentinelE[1];
.global .align 1 .b8 _ZN41_INTERNAL_4d9c8dbd_4_k_cu_1637920d_1544794cuda3std3__47nulloptE[1];
.global .align 1 .b8 _ZN41_INTERNAL_4d9c8dbd_4_k_cu_1637920d_1544794cuda3std3__48unexpectE[1];
.global .align 1 .b8 _ZN41_INTERNAL_4d9c8dbd_4_k_cu_1637920d_1544794cuda3std6ranges3__45__cpo4swapE[1];
.global .align 1 .b8 _ZN41_INTERNAL_4d9c8dbd_4_k_cu_1637920d_1544794cuda3std6ranges3__45__cpo9iter_moveE[1];
.global .align 1 .b8 _ZN41_INTERNAL_4d9c8dbd_4_k_cu_1637920d_1544794cuda3std6ranges3__45__cpo5beginE[1];
.global .align 1 .b8 _ZN41_INTERNAL_4d9c8dbd_4_k_cu_1637920d_1544794cuda3std6ranges3__45__cpo3endE[1];
.global .align 1 .b8 _ZN41_INTERNAL_4d9c8dbd_4_k_cu_1637920d_1544794cuda3std6ranges3__45__cpo6cbeginE[1];
.global .align 1 .b8 _ZN41_INTERNAL_4d9c8dbd_4_k_cu_1637920d_1544794cuda3std6ranges3__45__cpo4cendE[1];
.global .align 1 .b8 _ZN41_INTERNAL_4d9c8dbd_4_k_cu_1637920d_1544794cuda3std6ranges3__45__cpo7advanceE[1];
.global .align 1 .b8 _ZN41_INTERNAL_4d9c8dbd_4_k_cu_1637920d_1544794cuda3std6ranges3__45__cpo9iter_swapE[1];
.global .align 1 .b8 _ZN41_INTERNAL_4d9c8dbd_4_k_cu_1637920d_1544794cuda3std6ranges3__45__cpo4nextE[1];
.global .align 1 .b8 _ZN41_INTERNAL_4d9c8dbd_4_k_cu_1637920d_1544794cuda3std6ranges3__45__cpo4prevE[1];
.global .align 1 .b8 _ZN41_INTERNAL_4d9c8dbd_4_k_cu_1637920d_1544794cuda3std6ranges3__45__cpo4dataE[1];
.global .align 1 .b8 _ZN41_INTERNAL_4d9c8dbd_4_k_cu_1637920d_1544794cuda3std6ranges3__45__cpo5cdataE[1];
.global .align 1 .b8 _ZN41_INTERNAL_4d9c8dbd_4_k_cu_1637920d_1544794cuda3std6ranges3__45__cpo4sizeE[1];
.global .align 1 .b8 _ZN41_INTERNAL_4d9c8dbd_4_k_cu_1637920d_1544794cuda3std6ranges3__45__cpo5ssizeE[1];
.global .align 1 .b8 _ZN41_INTERNAL_4d9c8dbd_4_k_cu_1637920d_1544794cuda3std6ranges3__45__cpo8distanceE[1];
.global .align 1 .b8 _ZN41_INTERNAL_4d9c8dbd_4_k_cu_1637920d_1544796thrust24THRUST_300001_SM_1000_NS8cuda_cub3parE[1];
.global .align 1 .b8 _ZN41_INTERNAL_4d9c8dbd_4_k_cu_1637920d_1544796thrust24THRUST_300001_SM_1000_NS8cuda_cub10par_nosyncE[1];
.global .align 1 .b8 _ZN41_INTERNAL_4d9c8dbd_4_k_cu_1637920d_1544796thrust24THRUST_300001_SM_1000_NS6system6detail10sequential3seqE[1];
.global .align 1 .b8 _ZN41_INTERNAL_4d9c8dbd_4_k_cu_1637920d_1544796thrust24THRUST_300001_SM_1000_NS12placeholders2_1E[1];
.global .align 1 .b8 _ZN41_INTERNAL_4d9c8dbd_4_k_cu_1637920d_1544796thrust24THRUST_300001_SM_1000_NS12placeholders2_2E[1];
.global .align 1 .b8 _ZN41_INTERNAL_4d9c8dbd_4_k_cu_1637920d_1544796thrust24THRUST_300001_SM_1000_NS12placeholders2_3E[1];
.global .align 1 .b8 _ZN41_INTERNAL_4d9c8dbd_4_k_cu_1637920d_1544796thrust24THRUST_300001_SM_1000_NS12placeholders2_4E[1];
.global .align 1 .b8 _ZN41_INTERNAL_4d9c8dbd_4_k_cu_1637920d_1544796thrust24THRUST_300001_SM_1000_NS12placeholders2_5E[1];
.global .align 1 .b8 _ZN41_INTERNAL_4d9c8dbd_4_k_cu_1637920d_1544796thrust24THRUST_300001_SM_1000_NS12placeholders2_6E[1];
.global .align 1 .b8 _ZN41_INTERNAL_4d9c8dbd_4_k_cu_1637920d_1544796thrust24THRUST_300001_SM_1000_NS12placeholders2_7E[1];
.global .align 1 .b8 _ZN41_INTERNAL_4d9c8dbd_4_k_cu_1637920d_1544796thrust24THRUST_300001_SM_1000_NS12placeholders2_8E[1];
.global .align 1 .b8 _ZN41_INTERNAL_4d9c8dbd_4_k_cu_1637920d_1544796thrust24THRUST_300001_SM_1000_NS12placeholders2_9E[1];
.global .align 1 .b8 _ZN41_INTERNAL_4d9c8dbd_4_k_cu_1637920d_1544796thrust24THRUST_300001_SM_1000_NS12placeholders3_10E[1];
.global .align 1 .b8 _ZN41_INTERNAL_4d9c8dbd_4_k_cu_1637920d_1544796thrust24THRUST_300001_SM_1000_NS3seqE[1];

.visible .entry _ZN3cub18CUB_300001_SM_10006detail11EmptyKernelIvEEvv()
{


	ret;

}


// ===== COMPILED SASS (sm_100) =====

	.target	sm_100

	.elftype	@"ET_EXEC"


//--------------------- .note.nv.tkinfo           --------------------------
	.section	.note.nv.tkinfo,"",@"SHT_NOTE"
	.sectionflags	@"SHF_NOTE_NV_TKINFO"
	.tkinfo
        /*0018*/ 	.word	0x00000002
        /*0030*/ 	.string	""
        /*0030*/ 	.string	"ptxas"
        /*0030*/ 	.string	"Cuda compilation tools, release 13.0, V13.0.88"
        /*0030*/ 	.string	"Build cuda_13.0.r13.0/compiler.36424714_0"
        /*0030*/ 	.string	"-arch sm_100 -m 64 "



//--------------------- .note.nv.cuinfo           --------------------------
	.section	.note.nv.cuinfo,"",@"SHT_NOTE"
	.sectionflags	@"SHF_NOTE_NV_CUINFO"
        /*0018*/ 	.short	0x0002
        /*001a*/ 	.short	0x0064
        /*001c*/ 	.short	0x0082
	.zero		2


//--------------------- .nv.info                  --------------------------
	.section	.nv.info,"",@"SHT_CUDA_INFO"
	.align	4


	//----- nvinfo : EIATTR_REGCOUNT
	.align		4
        /*0000*/ 	.byte	0x04, 0x2f
        /*0002*/ 	.short	(.L_55 - .L_54)
	.align		4
.L_54:
        /*0004*/ 	.word	index@(_ZN3cub18CUB_300001_SM_10006detail11EmptyKernelIvEEvv)
        /*0008*/ 	.word	0x00000004


	//----- nvinfo : EIATTR_FRAME_SIZE
	.align		4
.L_55:
        /*000c*/ 	.byte	0x04, 0x11
        /*000e*/ 	.short	(.L_57 - .L_56)
	.align		4
.L_56:
        /*0010*/ 	.word	index@(_ZN3cub18CUB_300001_SM_10006detail11EmptyKernelIvEEvv)
        /*0014*/ 	.word	0x00000000


	//----- nvinfo : EIATTR_MIN_STACK_SIZE
	.align		4
.L_57:
        /*0018*/ 	.byte	0x04, 0x12
        /*001a*/ 	.short	(.L_59 - .L_58)
	.align		4
.L_58:
        /*001c*/ 	.word	index@(_ZN3cub18CUB_300001_SM_10006detail11EmptyKernelIvEEvv)
        /*0020*/ 	.word	0x00000000
.L_59:


//--------------------- .nv.compat                --------------------------
	.section	.nv.compat,"",@"SHT_CUDA_COMPAT_INFO"
	.align	4
        /*0000*/ 	.byte	0x02, 0x09, 0x00, 0x00, 0x02, 0x02, 0x01, 0x00, 0x02, 0x05, 0x05, 0x00, 0x03, 0x07, 0x01, 0x01
        /*0010*/ 	.byte	0x02, 0x03, 0x00, 0x00, 0x02, 0x06, 0x01, 0x00, 0x04, 0x0b, 0x08, 0x00, 0x09, 0x00, 0x00, 0x00
        /*0020*/ 	.byte	0x00, 0x00, 0x00, 0x00


//--------------------- .nv.info._ZN3cub18CUB_300001_SM_10006detail11EmptyKernelIvEEvv --------------------------
	.section	.nv.info._ZN3cub18CUB_300001_SM_10006detail11EmptyKernelIvEEvv,"",@"SHT_CUDA_INFO"
	.sectionflags	@""
	.align	4


	//----- nvinfo : EIATTR_CUDA_API_VERSION
	.align		4
        /*0000*/ 	.byte	0x04, 0x37
        /*0002*/ 	.short	(.L_61 - .L_60)
.L_60:
        /*0004*/ 	.word	0x00000082


	//----- nvinfo : EIATTR_SPARSE_MMA_MASK
	.align		4
.L_61:
        /*0008*/ 	.byte	0x03, 0x50
        /*000a*/ 	.short	0x0000


	//----- nvinfo : EIATTR_MAXREG_COUNT
	.align		4
        /*000c*/ 	.byte	0x03, 0x1b
        /*000e*/ 	.short	0x00ff


	//----- nvinfo : EIATTR_MERCURY_ISA_VERSION
	.align		4
        /*0010*/ 	.byte	0x03, 0x5f
        /*0012*/ 	.short	0x0101


	//----- nvinfo : EIATTR_VRC_CTA_INIT_COUNT
	.align		4
        /*0014*/ 	.byte	0x02, 0x4a
	.zero		1
	.zero		1


	//----- nvinfo : EIATTR_EXIT_INSTR_OFFSETS
	.align		4
        /*0018*/ 	.byte	0x04, 0x1c
        /*001a*/ 	.short	(.L_63 - .L_62)


	//   ....[0]....
.L_62:
        /*001c*/ 	.word	0x00000010


	//----- nvinfo : EIATTR_SW_WAR
	.align		4
.L_63:
        /*0020*/ 	.byte	0x04, 0x36
        /*0022*/ 	.short	(.L_65 - .L_64)
.L_64:
        /*0024*/ 	.word	0x00000008
.L_65:


//--------------------- .nv.callgraph             --------------------------
	.section	.nv.callgraph,"",@"SHT_CUDA_CALLGRAPH"
	.align	4
	.sectionentsize	8
	.align		4
        /*0000*/ 	.word	0x00000000
	.align		4
        /*0004*/ 	.word	0xffffffff
	.align		4
        /*0008*/ 	.word	0x00000000
	.align		4
        /*000c*/ 	.word	0xfffffffe
	.align		4
        /*0010*/ 	.word	0x00000000
	.align		4
        /*0014*/ 	.word	0xfffffffd
	.align		4
        /*0018*/ 	.word	0x00000000
	.align		4
        /*001c*/ 	.word	0xfffffffc


//--------------------- .nv.constant4             --------------------------
	.section	.nv.constant4,"a",@progbits
	.align	8
	.align		8
.nv.constant4:
        /*0000*/ 	.dword	precalc_xorwow_matrix
	.align		8
        /*0008*/ 	.dword	precalc_xorwow_offset_matrix
	.align		8
        /*0010*/ 	.dword	mrg32k3aM1
	.align		8
        /*0018*/ 	.dword	mrg32k3aM2
	.align		8
        /*0020*/ 	.dword	mrg32k3aM1SubSeq
	.align		8
        /*0028*/ 	.dword	mrg32k3aM2SubSeq
	.align		8
        /*0030*/ 	.dword	mrg32k3aM1Seq
	.align		8
        /*0038*/ 	.dword	mrg32k3aM2Seq
	.align		8
        /*0040*/ 	.dword	_TOL_ParticleOnGridBound
	.align		8
        /*0048*/ 	.dword	_SizeOfArray_CrossedGlobalEdge_
	.align		8
        /*0050*/ 	.dword	_ZN41_INTERNAL_4d9c8dbd_4_k_cu_1637920d_1548264cuda3std3__45__cpo5beginE
	.align		8
        /*0058*/ 	.dword	_ZN41_INTERNAL_4d9c8dbd_4_k_cu_1637920d_1548264cuda3std3__45__cpo3endE
	.align		8
        /*0060*/ 	.dword	_ZN41_INTERNAL_4d9c8dbd_4_k_cu_1637920d_1548264cuda3std3__45__cpo6cbeginE
	.align		8
        /*0068*/ 	.dword	_ZN41_INTERNAL_4d9c8dbd_4_k_cu_1637920d_1548264cuda3std3__45__cpo4cendE
	.align		8
        /*0070*/ 	.dword	_ZN41_INTERNAL_4d9c8dbd_4_k_cu_1637920d_1548264cuda3std3__45__cpo6rbeginE
	.align		8
        /*0078*/ 	.dword	_ZN41_INTERNAL_4d9c8dbd_4_k_cu_1637920d_1548264cuda3std3__45__cpo4rendE
	.align		8
        /*0080*/ 	.dword	_ZN41_INTERNAL_4d9c8dbd_4_k_cu_1637920d_1548264cuda3std3__45__cpo7crbeginE
	.align		8
        /*0088*/ 	.dword	_ZN41_INTERNAL_4d9c8dbd_4_k_cu_1637920d_1548264cuda3std3__45__cpo5crendE
	.align		8
        /*0090*/ 	.dword	_ZN41_INTERNAL_4d9c8dbd_4_k_cu_1637920d_1548264cuda3std3__443_GLOBAL__N__4d9c8dbd_4_k_cu_1637920d_1548266ignoreE
	.align		8
        /*0098*/ 	.dword	_ZN41_INTERNAL_4d9c8dbd_4_k_cu_1637920d_1548264cuda3std3__419piecewise_constructE
	.align		8
        /*00a0*/ 	.dword	_ZN41_INTERNAL_4d9c8dbd_4_k_cu_1637920d_1548264cuda3std3__48in_placeE
	.align		8
        /*00a8*/ 	.dword	_ZN41_INTERNAL_4d9c8dbd_4_k_cu_1637920d_1548264cuda3std3__420unreachable_sentinelE
	.align		8
        /*00b0*/ 	.dword	_ZN41_INTERNAL_4d9c8dbd_4_k_cu_1637920d_1548264cuda3std3__47nulloptE
	.align		8
        /*00b8*/ 	.dword	_ZN41_INTERNAL_4d9c8dbd_4_k_cu_1637920d_1548264cuda3std3__48unexpectE
	.align		8
        /*00c0*/ 	.dword	_ZN41_INTERNAL_4d9c8dbd_4_k_cu_1637920d_1548264cuda3std6ranges3__45__cpo4swapE
	.align		8
        /*00c8*/ 	.dword	_ZN41_INTERNAL_4d9c8dbd_4_k_cu_1637920d_1548264cuda3std6ranges3__45__cpo9iter_moveE
	.align		8
        /*00d0*/ 	.dword	_ZN41_INTERNAL_4d9c8dbd_4_k_cu_1637920d_1548264cuda3std6ranges3__45__cpo5beginE
	.align		8
        /*00d8*/ 	.dword	_ZN41_INTERNAL_4d9c8dbd_4_k_cu_1637920d_1548264cuda3std6ranges3__45__cpo3endE
	.align		8
        /*00e0*/ 	.dword	_ZN41_INTERNAL_4d9c8dbd_4_k_cu_1637920d_1548264cuda3std6ranges3__45__cpo6cbeginE
	.align		8
        /*00e8*/ 	.dword	_ZN41_INTERNAL_4d9c8dbd_4_k_cu_1637920d_1548264cuda3std6ranges3__45__cpo4cendE
	.align		8
        /*00f0*/ 	.dword	_ZN41_INTERNAL_4d9c8dbd_4_k_cu_1637920d_1548264cuda3std6ranges3__45__cpo7advanceE
	.align		8
        /*00f8*/ 	.dword	_ZN41_INTERNAL_4d9c8dbd_4_k_cu_1637920d_1548264cuda3std6ranges3__45__cpo9iter_swapE
	.align		8
        /*0100*/ 	.dword	_ZN41_INTERNAL_4d9c8dbd_4_k_cu_1637920d_1548264cuda3std6ranges3__45__cpo4nextE
	.align		8
        /*0108*/ 	.dword	_ZN41_INTERNAL_4d9c8dbd_4_k_cu_1637920d_1548264cuda3std6ranges3__45__cpo4prevE
	.align		8
        /*0110*/ 	.dword	_ZN41_INTERNAL_4d9c8dbd_4_k_cu_1637920d_1548264cuda3std6ranges3__45__cpo4dataE
	.align		8
        /*0118*/ 	.dword	_ZN41_INTERNAL_4d9c8dbd_4_k_cu_1637920d_1548264cuda3std6ranges3__45__cpo5cdataE
	.align		8
        /*0120*/ 	.dword	_ZN41_INTERNAL_4d9c8dbd_4_k_cu_1637920d_1548264cuda3std6ranges3__45__cpo4sizeE
	.align		8
        /*0128*/ 	.dword	_ZN41_INTERNAL_4d9c8dbd_4_k_cu_1637920d_1548264cuda3std6ranges3__45__cpo5ssizeE
	.align		8
        /*0130*/ 	.dword	_ZN41_INTERNAL_4d9c8dbd_4_k_cu_1637920d_1548264cuda3std6ranges3__45__cpo8distanceE
	.align		8
        /*0138*/ 	.dword	_ZN41_INTERNAL_4d9c8dbd_4_k_cu_1637920d_1548266thrust24THRUST_300001_SM_1000_NS8cuda_cub3parE
	.align		8
        /*0140*/ 	.dword	_ZN41_INTERNAL_4d9c8dbd_4_k_cu_1637920d_1548266thrust24THRUST_300001_SM_1000_NS8cuda_cub10par_nosyncE
	.align		8
        /*0148*/ 	.dword	_ZN41_INTERNAL_4d9c8dbd_4_k_cu_1637920d_1548266thrust24THRUST_300001_SM_1000_NS6system6detail10sequential3seqE
	.align		8
        /*0150*/ 	.dword	_ZN41_INTERNAL_4d9c8dbd_4_k_cu_1637920d_1548266thrust24THRUST_300001_SM_1000_NS12placeholders2_1E
	.align		8
        /*0158*/ 	.dword	_ZN41_INTERNAL_4d9c8dbd_4_k_cu_1637920d_1548266thrust24THRUST_300001_SM_1000_NS12placeholders2_2E
	.align		8
        /*0160*/ 	.dword	_ZN41_INTERNAL_4d9c8dbd_4_k_cu_1637920d_1548266thrust24THRUST_300001_SM_1000_NS12placeholders2_3E
	.align		8
        /*0168*/ 	.dword	_ZN41_INTERNAL_4d9c8dbd_4_k_cu_1637920d_1548266thrust24THRUST_300001_SM_1000_NS12placeholders2_4E
	.align		8
        /*0170*/ 	.dword	_ZN41_INTERNAL_4d9c8dbd_4_k_cu_1637920d_1548266thrust24THRUST_300001_SM_1000_NS12placeholders2_5E
	.align		8
        /*0178*/ 	.dword	_ZN41_INTERNAL_4d9c8dbd_4_k_cu_1637920d_1548266thrust24THRUST_300001_SM_1000_NS12placeholders2_6E
	.align		8
        /*0180*/ 	.dword	_ZN41_INTERNAL_4d9c8dbd_4_k_cu_1637920d_1548266thrust24THRUST_300001_SM_1000_NS12placeholders2_7E
	.align		8
        /*0188*/ 	.dword	_ZN41_INTERNAL_4d9c8dbd_4_k_cu_1637920d_1548266thrust24THRUST_300001_SM_1000_NS12placeholders2_8E
	.align		8
        /*0190*/ 	.dword	_ZN41_INTERNAL_4d9c8dbd_4_k_cu_1637920d_1548266thrust24THRUST_300001_SM_1000_NS12placeholders2_9E
	.align		8
        /*0198*/ 	.dword	_ZN41_INTERNAL_4d9c8dbd_4_k_cu_1637920d_1548266thrust24THRUST_300001_SM_1000_NS12placeholders3_10E
	.align		8
        /*01a0*/ 	.dword	_ZN41_INTERNAL_4d9c8dbd_4_k_cu_1637920d_1548266thrust24THRUST_300001_SM_1000_NS3seqE


//--------------------- .nv.constant3             --------------------------
	.section	.nv.constant3,"a",@progbits
	.align	8
.nv.constant3:
	.type		__cr_lgamma_table,@object
	.size		__cr_lgamma_table,(.L_8 - __cr_lgamma_table)
__cr_lgamma_table:
        /*0000*/ 	.byte	0x00, 0x00, 0x00, 0x00, 0x00, 0x00, 0x00, 0x00, 0x00, 0x00, 0x00, 0x00, 0x00, 0x00, 0x00, 0x00
        /*0010*/ 	.byte	0xef, 0x39, 0xfa, 0xfe, 0x42, 0x2e, 0xe6, 0x3f, 0x02, 0x20, 0x2a, 0xfa, 0x0b, 0xab, 0xfc, 0x3f
        /*0020*/ 	.byte	0xf9, 0x2c, 0x92, 0x7c, 0xa7, 0x6c, 0x09, 0x40, 0xc9, 0x79, 0x44, 0x3c, 0x64, 0x26, 0x13, 0x40
        /*0030*/ 	.byte	0xca, 0x01, 0xcf, 0x3a, 0x27, 0x51, 0x1a, 0x40, 0x30, 0xcc, 0x2d, 0xf3, 0xe1, 0x0c, 0x21, 0x40
        /*0040*/ 	.byte	0x0d, 0xb7, 0xfc, 0x82, 0x8e, 0x35, 0x25, 0x40
.L_8:


//--------------------- .text._ZN3cub18CUB_300001_SM_10006detail11EmptyKernelIvEEvv --------------------------
	.section	.text._ZN3cub18CUB_300001_SM_10006detail11EmptyKernelIvEEvv,"ax",@progbits
	.align	128
        .global         _ZN3cub18CUB_300001_SM_10006detail11EmptyKernelIvEEvv
        .type           _ZN3cub18CUB_300001_SM_10006detail11EmptyKernelIvEEvv,@function
        .size           _ZN3cub18CUB_300001_SM_10006detail11EmptyKernelIvEEvv,(.L_x_1 - _ZN3cub18CUB_300001_SM_10006detail11EmptyKernelIvEEvv)
        .other          _ZN3cub18CUB_300001_SM_10006detail11EmptyKernelIvEEvv,@"STO_CUDA_ENTRY STV_DEFAULT"
_ZN3cub18CUB_300001_SM_10006detail11EmptyKernelIvEEvv:
.text._ZN3cub18CUB_300001_SM_10006detail11EmptyKernelIvEEvv:
[----:B------:R-:W-:Y:S01]  /*0000*/  LDC R1, c[0x0][0x37c] ;  /* 0x0000df00ff017b82 */ /* 0x000fe20000000800 */
[----:B------:R-:W-:Y:S05]  /*0010*/  EXIT ;  /* 0x000000000000794d */ /* 0x000fea0003800000 */
.L_x_0:
[----:B------:R-:W-:-:S00]  /*0020*/  BRA `(.L_x_0) ;  /* 0xfffffffc00fc7947 */ /* 0x000fc0000383ffff */
[----:B------:R-:W-:-:S00]  /*0030*/  NOP ;  /* 0x0000000000007918 */ /* 0x000fc00000000000 */
        /* <DEDUP_REMOVED lines=12> */
.L_x_1:


//--------------------- .nv.global.init           --------------------------
	.section	.nv.global.init,"aw",@progbits
	.align	4
.nv.global.init:
	.type		_TOL_ParticleOnGridBound,@object
	.size		_TOL_ParticleOnGridBound,(_SizeOfArray_CrossedGlobalEdge_ - _TOL_ParticleOnGridBound)
_TOL_ParticleOnGridBound:
        /*0000*/ 	.byte	0x6f, 0x12, 0x83, 0x3a
	.type		_SizeOfArray_CrossedGlobalEdge_,@object
	.size		_SizeOfArray_CrossedGlobalEdge_,(mrg32k3aM1SubSeq - _SizeOfArray_CrossedGlobalEdge_)
_SizeOfArray_CrossedGlobalEdge_:
        /*0004*/ 	.byte	0x1e, 0x00, 0x00, 0x00
	.type		mrg32k3aM1SubSeq,@object
	.size		mrg32k3aM1SubSeq,(mrg32k3aM2SubSeq - mrg32k3aM1SubSeq)
mrg32k3aM1SubSeq:
        /*0008*/ 	.byte	0x0b, 0xcc, 0xee, 0x04, 0x73, 0x29, 0x8b, 0x6f, 0xf6, 0x53, 0x03, 0xf6, 0x23, 0xf6, 0xea, 0xda
        /* <DEDUP_REMOVED lines=125> */
	.type		mrg32k3aM2SubSeq,@object
	.size		mrg32k3aM2SubSeq,(mrg32k3aM1 - mrg32k3aM2SubSeq)
mrg32k3aM2SubSeq:
        /* <DEDUP_REMOVED lines=126> */
	.type		mrg32k3aM1,@object
	.size		mrg32k3aM1,(mrg32k3aM1Seq - mrg32k3aM1)
mrg32k3aM1:
        /* <DEDUP_REMOVED lines=144> */
	.type		mrg32k3aM1Seq,@object
	.size		mrg32k3aM1Seq,(mrg32k3aM2 - mrg32k3aM1Seq)
mrg32k3aM1Seq:
        /* <DEDUP_REMOVED lines=144> */
	.type		mrg32k3aM2,@object
	.size		mrg32k3aM2,(mrg32k3aM2Seq - mrg32k3aM2)
mrg32k3aM2:
        /* <DEDUP_REMOVED lines=144> */
	.type		mrg32k3aM2Seq,@object
	.size		mrg32k3aM2Seq,(precalc_xorwow_matrix - mrg32k3aM2Seq)
mrg32k3aM2Seq:
        /* <DEDUP_REMOVED lines=144> */
	.type		precalc_xorwow_matrix,@object
	.size		precalc_xorwow_matrix,(precalc_xorwow_offset_matrix - precalc_xorwow_matrix)
precalc_xorwow_matrix:
        /* <DEDUP_REMOVED lines=6400> */
	.type		precalc_xorwow_offset_matrix,@object
	.size		precalc_xorwow_offset_matrix,(.L_1 - precalc_xorwow_offset_matrix)
precalc_xorwow_offset_matrix:
        /* <DEDUP_REMOVED lines=6400> */
.L_1:


//--------------------- .nv.shared.reserved.0     --------------------------
	.section	.nv.shared.reserved.0,"aw",@nobits
	.weak		__nv_reservedSMEM_offset_0_alias
	.size		__nv_reservedSMEM_offset_0_alias, 0, 64
	.other		__nv_reservedSMEM_offset_0_alias,@"STO_CUDA_RESERVED_SHARED STV_DEFAULT"
__nv_reservedSMEM_offset_0_alias:
	.zero		0
	.zero		64


//--------------------- .nv.global                --------------------------
	.section	.nv.global,"aw",@nobits
.nv.global:
	.type		_ZN41_INTERNAL_4d9c8dbd_4_k_cu_1637920d_1548266thrust24THRUST_300001_SM_1000_NS3seqE,@object
	.size		_ZN41_INTERNAL_4d9c8dbd_4_k_cu_1637920d_1548266thrust24THRUST_300001_SM_1000_NS3seqE,(_ZN41_INTERNAL_4d9c8dbd_4_k_cu_1637920d_1548264cuda3std3__48in_placeE - _ZN41_INTERNAL_4d9c8dbd_4_k_cu_1637920d_1548266thrust24THRUST_300001_SM_1000_NS3seqE)
_ZN41_INTERNAL_4d9c8dbd_4_k_cu_1637920d_1548266thrust24THRUST_300001_SM_1000_NS3seqE:
	.zero		1
	.type		_ZN41_INTERNAL_4d9c8dbd_4_k_cu_1637920d_1548264cuda3std3__48in_placeE,@object
	.size		_ZN41_INTERNAL_4d9c8dbd_4_k_cu_1637920d_1548264cuda3std3__48in_placeE,(_ZN41_INTERNAL_4d9c8dbd_4_k_cu_1637920d_1548264cuda3std6ranges3__45__cpo4sizeE - _ZN41_INTERNAL_4d9c8dbd_4_k_cu_1637920d_1548264cuda3std3__48in_placeE)
_ZN41_INTERNAL_4d9c8dbd_4_k_cu_1637920d_1548264cuda3std3__48in_placeE:
	.zero		1
	.type		_ZN41_INTERNAL_4d9c8dbd_4_k_cu_1637920d_1548264cuda3std6ranges3__45__cpo4sizeE,@object
	.size		_ZN41_INTERNAL_4d9c8dbd_4_k_cu_1637920d_1548264cuda3std6ranges3__45__cpo4sizeE,(_ZN41_INTERNAL_4d9c8dbd_4_k_cu_1637920d_1548266thrust24THRUST_300001_SM_1000_NS12placeholders2_3E - _ZN41_INTERNAL_4d9c8dbd_4_k_cu_1637920d_1548264cuda3std6ranges3__45__cpo4sizeE)
_ZN41_INTERNAL_4d9c8dbd_4_k_cu_1637920d_1548264cuda3std6ranges3__45__cpo4sizeE:
	.zero		1
	.type		_ZN41_INTERNAL_4d9c8dbd_4_k_cu_1637920d_1548266thrust24THRUST_300001_SM_1000_NS12placeholders2_3E,@object
	.size		_ZN41_INTERNAL_4d9c8dbd_4_k_cu_1637920d_1548266thrust24THRUST_300001_SM_1000_NS12placeholders2_3E,(_ZN41_INTERNAL_4d9c8dbd_4_k_cu_1637920d_1548264cuda3std3__45__cpo6cbeginE - _ZN41_INTERNAL_4d9c8dbd_4_k_cu_1637920d_1548266thrust24THRUST_300001_SM_1000_NS12placeholders2_3E)
_ZN41_INTERNAL_4d9c8dbd_4_k_cu_1637920d_1548266thrust24THRUST_300001_SM_1000_NS12placeholders2_3E:
	.zero		1
	.type		_ZN41_INTERNAL_4d9c8dbd_4_k_cu_1637920d_1548264cuda3std3__45__cpo6cbeginE,@object
	.size		_ZN41_INTERNAL_4d9c8dbd_4_k_cu_1637920d_1548264cuda3std3__45__cpo6cbeginE,(_ZN41_INTERNAL_4d9c8dbd_4_k_cu_1637920d_1548264cuda3std6ranges3__45__cpo6cbeginE - _ZN41_INTERNAL_4d9c8dbd_4_k_cu_1637920d_1548264cuda3std3__45__cpo6cbeginE)
_ZN41_INTERNAL_4d9c8dbd_4_k_cu_1637920d_1548264cuda3std3__45__cpo6cbeginE:
	.zero		1
	.type		_ZN41_INTERNAL_4d9c8dbd_4_k_cu_1637920d_1548264cuda3std6ranges3__45__cpo6cbeginE,@object
	.size		_ZN41_INTERNAL_4d9c8dbd_4_k_cu_1637920d_1548264cuda3std6ranges3__45__cpo6cbeginE,(_ZN41_INTERNAL_4d9c8dbd_4_k_cu_1637920d_1548266thrust24THRUST_300001_SM_1000_NS12placeholders2_7E - _ZN41_INTERNAL_4d9c8dbd_4_k_cu_1637920d_1548264cuda3std6ranges3__45__cpo6cbeginE)
_ZN41_INTERNAL_4d9c8dbd_4_k_cu_1637920d_1548264cuda3std6ranges3__45__cpo6cbeginE:
	.zero		1
	.type		_ZN41_INTERNAL_4d9c8dbd_4_k_cu_1637920d_1548266thrust24THRUST_300001_SM_1000_NS12placeholders2_7E,@object
	.size		_ZN41_INTERNAL_4d9c8dbd_4_k_cu_1637920d_1548266thrust24THRUST_300001_SM_1000_NS12placeholders2_7E,(_ZN41_INTERNAL_4d9c8dbd_4_k_cu_1637920d_1548264cuda3std3__45__cpo7crbeginE - _ZN41_INTERNAL_4d9c8dbd_4_k_cu_1637920d_1548266thrust24THRUST_300001_SM_1000_NS12placeholders2_7E)
_ZN41_INTERNAL_4d9c8dbd_4_k_cu_1637920d_1548266thrust24THRUST_300001_SM_1000_NS12placeholders2_7E:
	.zero		1
	.type		_ZN41_INTERNAL_4d9c8dbd_4_k_cu_1637920d_1548264cuda3std3__45__cpo7crbeginE,@object
	.size		_ZN41_INTERNAL_4d9c8dbd_4_k_cu_1637920d_1548264cuda3std3__45__cpo7crbeginE,(_ZN41_INTERNAL_4d9c8dbd_4_k_cu_1637920d_1548264cuda3std6ranges3__45__cpo4nextE - _ZN41_INTERNAL_4d9c8dbd_4_k_cu_1637920d_1548264cuda3std3__45__cpo7crbeginE)
_ZN41_INTERNAL_4d9c8dbd_4_k_cu_1637920d_1548264cuda3std3__45__cpo7crbeginE:
	.zero		1
	.type		_ZN41_INTERNAL_4d9c8dbd_4_k_cu_1637920d_1548264cuda3std6ranges3__45__cpo4nextE,@object
	.size		_ZN41_INTERNAL_4d9c8dbd_4_k_cu_1637920d_1548264cuda3std6ranges3__45__cpo4nextE,(_ZN41_INTERNAL_4d9c8dbd_4_k_cu_1637920d_1548264cuda3std6ranges3__45__cpo4swapE - _ZN41_INTERNAL_4d9c8dbd_4_k_cu_1637920d_1548264cuda3std6ranges3__45__cpo4nextE)
_ZN41_INTERNAL_4d9c8dbd_4_k_cu_1637920d_1548264cuda3std6ranges3__45__cpo4nextE:
	.zero		1
	.type		_ZN41_INTERNAL_4d9c8dbd_4_k_cu_1637920d_1548264cuda3std6ranges3__45__cpo4swapE,@object
	.size		_ZN41_INTERNAL_4d9c8dbd_4_k_cu_1637920d_1548264cuda3std6ranges3__45__cpo4swapE,(_ZN41_INTERNAL_4d9c8dbd_4_k_cu_1637920d_1548266thrust24THRUST_300001_SM_1000_NS8cuda_cub10par_nosyncE - _ZN41_INTERNAL_4d9c8dbd_4_k_cu_1637920d_1548264cuda3std6ranges3__45__cpo4swapE)
_ZN41_INTERNAL_4d9c8dbd_4_k_cu_1637920d_1548264cuda3std6ranges3__45__cpo4swapE:
	.zero		1
	.type		_ZN41_INTERNAL_4d9c8dbd_4_k_cu_1637920d_1548266thrust24THRUST_300001_SM_1000_NS8cuda_cub10par_nosyncE,@object
	.size		_ZN41_INTERNAL_4d9c8dbd_4_k_cu_1637920d_1548266thrust24THRUST_300001_SM_1000_NS8cuda_cub10par_nosyncE,(_ZN41_INTERNAL_4d9c8dbd_4_k_cu_1637920d_1548266thrust24THRUST_300001_SM_1000_NS12placeholders2_9E - _ZN41_INTERNAL_4d9c8dbd_4_k_cu_1637920d_1548266thrust24THRUST_300001_SM_1000_NS8cuda_cub10par_nosyncE)
_ZN41_INTERNAL_4d9c8dbd_4_k_cu_1637920d_1548266thrust24THRUST_300001_SM_1000_NS8cuda_cub10par_nosyncE:
	.zero		1
	.type		_ZN41_INTERNAL_4d9c8dbd_4_k_cu_1637920d_1548266thrust24THRUST_300001_SM_1000_NS12placeholders2_9E,@object
	.size		_ZN41_INTERNAL_4d9c8dbd_4_k_cu_1637920d_1548266thrust24THRUST_300001_SM_1000_NS12placeholders2_9E,(_ZN41_INTERNAL_4d9c8dbd_4_k_cu_1637920d_1548264cuda3std3__443_GLOBAL__N__4d9c8dbd_4_k_cu_1637920d_1548266ignoreE - _ZN41_INTERNAL_4d9c8dbd_4_k_cu_1637920d_1548266thrust24THRUST_300001_SM_1000_NS12placeholders2_9E)
_ZN41_INTERNAL_4d9c8dbd_4_k_cu_1637920d_1548266thrust24THRUST_300001_SM_1000_NS12placeholders2_9E:
	.zero		1
	.type		_ZN41_INTERNAL_4d9c8dbd_4_k_cu_1637920d_1548264cuda3std3__443_GLOBAL__N__4d9c8dbd_4_k_cu_1637920d_1548266ignoreE,@object
	.size		_ZN41_INTERNAL_4d9c8dbd_4_k_cu_1637920d_1548264cuda3std3__443_GLOBAL__N__4d9c8dbd_4_k_cu_1637920d_1548266ignoreE,(_ZN41_INTERNAL_4d9c8dbd_4_k_cu_1637920d_1548264cuda3std6ranges3__45__cpo4dataE - _ZN41_INTERNAL_4d9c8dbd_4_k_cu_1637920d_1548264cuda3std3__443_GLOBAL__N__4d9c8dbd_4_k_cu_1637920d_1548266ignoreE)
_ZN41_INTERNAL_4d9c8dbd_4_k_cu_1637920d_1548264cuda3std3__443_GLOBAL__N__4d9c8dbd_4_k_cu_1637920d_1548266ignoreE:
	.zero		1
	.type		_ZN41_INTERNAL_4d9c8dbd_4_k_cu_1637920d_1548264cuda3std6ranges3__45__cpo4dataE,@object
	.size		_ZN41_INTERNAL_4d9c8dbd_4_k_cu_1637920d_1548264cuda3std6ranges3__45__cpo4dataE,(_ZN41_INTERNAL_4d9c8dbd_4_k_cu_1637920d_1548266thrust24THRUST_300001_SM_1000_NS12placeholders2_1E - _ZN41_INTERNAL_4d9c8dbd_4_k_cu_1637920d_1548264cuda3std6ranges3__45__cpo4dataE)
_ZN41_INTERNAL_4d9c8dbd_4_k_cu_1637920d_1548264cuda3std6ranges3__45__cpo4dataE:
	.zero		1
	.type		_ZN41_INTERNAL_4d9c8dbd_4_k_cu_1637920d_1548266thrust24THRUST_300001_SM_1000_NS12placeholders2_1E,@object
	.size		_ZN41_INTERNAL_4d9c8dbd_4_k_cu_1637920d_1548266thrust24THRUST_300001_SM_1000_NS12placeholders2_1E,(_ZN41_INTERNAL_4d9c8dbd_4_k_cu_1637920d_1548264cuda3std3__45__cpo5beginE - _ZN41_INTERNAL_4d9c8dbd_4_k_cu_1637920d_1548266thrust24THRUST_300001_SM_1000_NS12placeholders2_1E)
_ZN41_INTERNAL_4d9c8dbd_4_k_cu_1637920d_1548266thrust24THRUST_300001_SM_1000_NS12placeholders2_1E:
	.zero		1
	.type		_ZN41_INTERNAL_4d9c8dbd_4_k_cu_1637920d_1548264cuda3std3__45__cpo5beginE,@object
	.size		_ZN41_INTERNAL_4d9c8dbd_4_k_cu_1637920d_1548264cuda3std3__45__cpo5beginE,(_ZN41_INTERNAL_4d9c8dbd_4_k_cu_1637920d_1548264cuda3std6ranges3__45__cpo5beginE - _ZN41_INTERNAL_4d9c8dbd_4_k_cu_1637920d_1548264cuda3std3__45__cpo5beginE)
_ZN41_INTERNAL_4d9c8dbd_4_k_cu_1637920d_1548264cuda3std3__45__cpo5beginE:
	.zero		1
	.type		_ZN41_INTERNAL_4d9c8dbd_4_k_cu_1637920d_1548264cuda3std6ranges3__45__cpo5beginE,@object
	.size		_ZN41_INTERNAL_4d9c8dbd_4_k_cu_1637920d_1548264cuda3std6ranges3__45__cpo5beginE,(_ZN41_INTERNAL_4d9c8dbd_4_k_cu_1637920d_1548266thrust24THRUST_300001_SM_1000_NS12placeholders2_5E - _ZN41_INTERNAL_4d9c8dbd_4_k_cu_1637920d_1548264cuda3std6ranges3__45__cpo5beginE)
_ZN41_INTERNAL_4d9c8dbd_4_k_cu_1637920d_1548264cuda3std6ranges3__45__cpo5beginE:
	.zero		1
	.type		_ZN41_INTERNAL_4d9c8dbd_4_k_cu_1637920d_1548266thrust24THRUST_300001_SM_1000_NS12placeholders2_5E,@object
	.size		_ZN41_INTERNAL_4d9c8dbd_4_k_cu_1637920d_1548266thrust24THRUST_300001_SM_1000_NS12placeholders2_5E,(_ZN41_INTERNAL_4d9c8dbd_4_k_cu_1637920d_1548264cuda3std3__45__cpo6rbeginE - _ZN41_INTERNAL_4d9c8dbd_4_k_cu_1637920d_1548266thrust24THRUST_300001_SM_1000_NS12placeholders2_5E)
_ZN41_INTERNAL_4d9c8dbd_4_k_cu_1637920d_1548266thrust24THRUST_300001_SM_1000_NS12placeholders2_5E:
	.zero		1
	.type		_ZN41_INTERNAL_4d9c8dbd_4_k_cu_1637920d_1548264cuda3std3__45__cpo6rbeginE,@object
	.size		_ZN41_INTERNAL_4d9c8dbd_4_k_cu_1637920d_1548264cuda3std3__45__cpo6rbeginE,(_ZN41_INTERNAL_4d9c8dbd_4_k_cu_1637920d_1548264cuda3std6ranges3__45__cpo7advanceE - _ZN41_INTERNAL_4d9c8dbd_4_k_cu_1637920d_1548264cuda3std3__45__cpo6rbeginE)
_ZN41_INTERNAL_4d9c8dbd_4_k_cu_1637920d_1548264cuda3std3__45__cpo6rbeginE:
	.zero		1
	.type		_ZN41_INTERNAL_4d9c8dbd_4_k_cu_1637920d_1548264cuda3std6ranges3__45__cpo7advanceE,@object
	.size		_ZN41_INTERNAL_4d9c8dbd_4_k_cu_1637920d_1548264cuda3std6ranges3__45__cpo7advanceE,(_ZN41_INTERNAL_4d9c8dbd_4_k_cu_1637920d_1548264cuda3std3__47nulloptE - _ZN41_INTERNAL_4d9c8dbd_4_k_cu_1637920d_1548264cuda3std6ranges3__45__cpo7advanceE)
_ZN41_INTERNAL_4d9c8dbd_4_k_cu_1637920d_1548264cuda3std6ranges3__45__cpo7advanceE:
	.zero		1
	.type		_ZN41_INTERNAL_4d9c8dbd_4_k_cu_1637920d_1548264cuda3std3__47nulloptE,@object
	.size		_ZN41_INTERNAL_4d9c8dbd_4_k_cu_1637920d_1548264cuda3std3__47nulloptE,(_ZN41_INTERNAL_4d9c8dbd_4_k_cu_1637920d_1548264cuda3std6ranges3__45__cpo8distanceE - _ZN41_INTERNAL_4d9c8dbd_4_k_cu_1637920d_1548264cuda3std3__47nulloptE)
_ZN41_INTERNAL_4d9c8dbd_4_k_cu_1637920d_1548264cuda3std3__47nulloptE:
	.zero		1
	.type		_ZN41_INTERNAL_4d9c8dbd_4_k_cu_1637920d_1548264cuda3std6ranges3__45__cpo8distanceE,@object
	.size		_ZN41_INTERNAL_4d9c8dbd_4_k_cu_1637920d_1548264cuda3std6ranges3__45__cpo8distanceE,(_ZN41_INTERNAL_4d9c8dbd_4_k_cu_1637920d_1548266thrust24THRUST_300001_SM_1000_NS12placeholders3_10E - _ZN41_INTERNAL_4d9c8dbd_4_k_cu_1637920d_1548264cuda3std6ranges3__45__cpo8distanceE)
_ZN41_INTERNAL_4d9c8dbd_4_k_cu_1637920d_1548264cuda3std6ranges3__45__cpo8distanceE:
	.zero		1
	.type		_ZN41_INTERNAL_4d9c8dbd_4_k_cu_1637920d_1548266thrust24THRUST_300001_SM_1000_NS12placeholders3_10E,@object
	.size		_ZN41_INTERNAL_4d9c8dbd_4_k_cu_1637920d_1548266thrust24THRUST_300001_SM_1000_NS12placeholders3_10E,(_ZN41_INTERNAL_4d9c8dbd_4_k_cu_1637920d_1548264cuda3std3__419piecewise_constructE - _ZN41_INTERNAL_4d9c8dbd_4_k_cu_1637920d_1548266thrust24THRUST_300001_SM_1000_NS12placeholders3_10E)
_ZN41_INTERNAL_4d9c8dbd_4_k_cu_1637920d_1548266thrust24THRUST_300001_SM_1000_NS12placeholders3_10E:
	.zero		1
	.type		_ZN41_INTERNAL_4d9c8dbd_4_k_cu_1637920d_1548264cuda3std3__419piecewise_constructE,@object
	.size		_ZN41_INTERNAL_4d9c8dbd_4_k_cu_1637920d_1548264cuda3std3__419piecewise_constructE,(_ZN41_INTERNAL_4d9c8dbd_4_k_cu_1637920d_1548264cuda3std6ranges3__45__cpo5cdataE - _ZN41_INTERNAL_4d9c8dbd_4_k_cu_1637920d_1548264cuda3std3__419piecewise_constructE)
_ZN41_INTERNAL_4d9c8dbd_4_k_cu_1637920d_1548264cuda3std3__419piecewise_constructE:
	.zero		1
	.type		_ZN41_INTERNAL_4d9c8dbd_4_k_cu_1637920d_1548264cuda3std6ranges3__45__cpo5cdataE,@object
	.size		_ZN41_INTERNAL_4d9c8dbd_4_k_cu_1637920d_1548264cuda3std6ranges3__45__cpo5cdataE,(_ZN41_INTERNAL_4d9c8dbd_4_k_cu_1637920d_1548266thrust24THRUST_300001_SM_1000_NS12placeholders2_2E - _ZN41_INTERNAL_4d9c8dbd_4_k_cu_1637920d_1548264cuda3std6ranges3__45__cpo5cdataE)
_ZN41_INTERNAL_4d9c8dbd_4_k_cu_1637920d_1548264cuda3std6ranges3__45__cpo5cdataE:
	.zero		1
	.type		_ZN41_INTERNAL_4d9c8dbd_4_k_cu_1637920d_1548266thrust24THRUST_300001_SM_1000_NS12placeholders2_2E,@object
	.size		_ZN41_INTERNAL_4d9c8dbd_4_k_cu_1637920d_1548266thrust24THRUST_300001_SM_1000_NS12placeholders2_2E,(_ZN41_INTERNAL_4d9c8dbd_4_k_cu_1637920d_1548264cuda3std3__45__cpo3endE - _ZN41_INTERNAL_4d9c8dbd_4_k_cu_1637920d_1548266thrust24THRUST_300001_SM_1000_NS12placeholders2_2E)
_ZN41_INTERNAL_4d9c8dbd_4_k_cu_1637920d_1548266thrust24THRUST_300001_SM_1000_NS12placeholders2_2E:
	.zero		1
	.type		_ZN41_INTERNAL_4d9c8dbd_4_k_cu_1637920d_1548264cuda3std3__45__cpo3endE,@object
	.size		_ZN41_INTERNAL_4d9c8dbd_4_k_cu_1637920d_1548264cuda3std3__45__cpo3endE,(_ZN41_INTERNAL_4d9c8dbd_4_k_cu_1637920d_1548264cuda3std6ranges3__45__cpo3endE - _ZN41_INTERNAL_4d9c8dbd_4_k_cu_1637920d_1548264cuda3std3__45__cpo3endE)
_ZN41_INTERNAL_4d9c8dbd_4_k_cu_1637920d_1548264cuda3std3__45__cpo3endE:
	.zero		1
	.type		_ZN41_INTERNAL_4d9c8dbd_4_k_cu_1637920d_1548264cuda3std6ranges3__45__cpo3endE,@object
	.size		_ZN41_INTERNAL_4d9c8dbd_4_k_cu_1637920d_1548264cuda3std6ranges3__45__cpo3endE,(_ZN41_INTERNAL_4d9c8dbd_4_k_cu_1637920d_1548266thrust24THRUST_300001_SM_1000_NS12placeholders2_6E - _ZN41_INTERNAL_4d9c8dbd_4_k_cu_1637920d_1548264cuda3std6ranges3__45__cpo3endE)
_ZN41_INTERNAL_4d9c8dbd_4_k_cu_1637920d_1548264cuda3std6ranges3__45__cpo3endE:
	.zero		1
	.type		_ZN41_INTERNAL_4d9c8dbd_4_k_cu_1637920d_1548266thrust24THRUST_300001_SM_1000_NS12placeholders2_6E,@object
	.size		_ZN41_INTERNAL_4d9c8dbd_4_k_cu_1637920d_1548266thrust24THRUST_300001_SM_1000_NS12placeholders2_6E,(_ZN41_INTERNAL_4d9c8dbd_4_k_cu_1637920d_1548264cuda3std3__45__cpo4rendE - _ZN41_INTERNAL_4d9c8dbd_4_k_cu_1637920d_1548266thrust24THRUST_300001_SM_1000_NS12placeholders2_6E)
_ZN41_INTERNAL_4d9c8dbd_4_k_cu_1637920d_1548266thrust24THRUST_300001_SM_1000_NS12placeholders2_6E:
	.zero		1
	.type		_ZN41_INTERNAL_4d9c8dbd_4_k_cu_1637920d_1548264cuda3std3__45__cpo4rendE,@object
	.size		_ZN41_INTERNAL_4d9c8dbd_4_k_cu_1637920d_1548264cuda3std3__45__cpo4rendE,(_ZN41_INTERNAL_4d9c8dbd_4_k_cu_1637920d_1548264cuda3std6ranges3__45__cpo9iter_swapE - _ZN41_INTERNAL_4d9c8dbd_4_k_cu_1637920d_1548264cuda3std3__45__cpo4rendE)
_ZN41_INTERNAL_4d9c8dbd_4_k_cu_1637920d_1548264cuda3std3__45__cpo4rendE:
	.zero		1
	.type		_ZN41_INTERNAL_4d9c8dbd_4_k_cu_1637920d_1548264cuda3std6ranges3__45__cpo9iter_swapE,@object
	.size		_ZN41_INTERNAL_4d9c8dbd_4_k_cu_1637920d_1548264cuda3std6ranges3__45__cpo9iter_swapE,(_ZN41_INTERNAL_4d9c8dbd_4_k_cu_1637920d_1548264cuda3std3__48unexpectE - _ZN41_INTERNAL_4d9c8dbd_4_k_cu_1637920d_1548264cuda3std6ranges3__45__cpo9iter_swapE)
_ZN41_INTERNAL_4d9c8dbd_4_k_cu_1637920d_1548264cuda3std6ranges3__45__cpo9iter_swapE:
	.zero		1
	.type		_ZN41_INTERNAL_4d9c8dbd_4_k_cu_1637920d_1548264cuda3std3__48unexpectE,@object
	.size		_ZN41_INTERNAL_4d9c8dbd_4_k_cu_1637920d_1548264cuda3std3__48unexpectE,(_ZN41_INTERNAL_4d9c8dbd_4_k_cu_1637920d_1548266thrust24THRUST_300001_SM_1000_NS8cuda_cub3parE - _ZN41_INTERNAL_4d9c8dbd_4_k_cu_1637920d_1548264cuda3std3__48unexpectE)
_ZN41_INTERNAL_4d9c8dbd_4_k_cu_1637920d_1548264cuda3std3__48unexpectE:
	.zero		1
	.type		_ZN41_INTERNAL_4d9c8dbd_4_k_cu_1637920d_1548266thrust24THRUST_300001_SM_1000_NS8cuda_cub3parE,@object
	.size		_ZN41_INTERNAL_4d9c8dbd_4_k_cu_1637920d_1548266thrust24THRUST_300001_SM_1000_NS8cuda_cub3parE,(_ZN41_INTERNAL_4d9c8dbd_4_k_cu_1637920d_1548266thrust24THRUST_300001_SM_1000_NS12placeholders2_4E - _ZN41_INTERNAL_4d9c8dbd_4_k_cu_1637920d_1548266thrust24THRUST_300001_SM_1000_NS8cuda_cub3parE)
_ZN41_INTERNAL_4d9c8dbd_4_k_cu_1637920d_1548266thrust24THRUST_300001_SM_1000_NS8cuda_cub3parE:
	.zero		1
	.type		_ZN41_INTERNAL_4d9c8dbd_4_k_cu_1637920d_1548266thrust24THRUST_300001_SM_1000_NS12placeholders2_4E,@object
	.size		_ZN41_INTERNAL_4d9c8dbd_4_k_cu_1637920d_1548266thrust24THRUST_300001_SM_1000_NS12placeholders2_4E,(_ZN41_INTERNAL_4d9c8dbd_4_k_cu_1637920d_1548264cuda3std3__45__cpo4cendE - _ZN41_INTERNAL_4d9c8dbd_4_k_cu_1637920d_1548266thrust24THRUST_300001_SM_1000_NS12placeholders2_4E)
_ZN41_INTERNAL_4d9c8dbd_4_k_cu_1637920d_1548266thrust24THRUST_300001_SM_1000_NS12placeholders2_4E:
	.zero		1
	.type		_ZN41_INTERNAL_4d9c8dbd_4_k_cu_1637920d_1548264cuda3std3__45__cpo4cendE,@object
	.size		_ZN41_INTERNAL_4d9c8dbd_4_k_cu_1637920d_1548264cuda3std3__45__cpo4cendE,(_ZN41_INTERNAL_4d9c8dbd_4_k_cu_1637920d_1548264cuda3std6ranges3__45__cpo4cendE - _ZN41_INTERNAL_4d9c8dbd_4_k_cu_1637920d_1548264cuda3std3__45__cpo4cendE)
_ZN41_INTERNAL_4d9c8dbd_4_k_cu_1637920d_1548264cuda3std3__45__cpo4cendE:
	.zero		1
	.type		_ZN41_INTERNAL_4d9c8dbd_4_k_cu_1637920d_1548264cuda3std6ranges3__45__cpo4cendE,@object
	.size		_ZN41_INTERNAL_4d9c8dbd_4_k_cu_1637920d_1548264cuda3std6ranges3__45__cpo4cendE,(_ZN41_INTERNAL_4d9c8dbd_4_k_cu_1637920d_1548264cuda3std3__420unreachable_sentinelE - _ZN41_INTERNAL_4d9c8dbd_4_k_cu_1637920d_1548264cuda3std6ranges3__45__cpo4cendE)
_ZN41_INTERNAL_4d9c8dbd_4_k_cu_1637920d_1548264cuda3std6ranges3__45__cpo4cendE:
	.zero		1
	.type		_ZN41_INTERNAL_4d9c8dbd_4_k_cu_1637920d_1548264cuda3std3__420unreachable_sentinelE,@object
	.size		_ZN41_INTERNAL_4d9c8dbd_4_k_cu_1637920d_1548264cuda3std3__420unreachable_sentinelE,(_ZN41_INTERNAL_4d9c8dbd_4_k_cu_1637920d_1548264cuda3std6ranges3__45__cpo5ssizeE - _ZN41_INTERNAL_4d9c8dbd_4_k_cu_1637920d_1548264cuda3std3__420unreachable_sentinelE)
_ZN41_INTERNAL_4d9c8dbd_4_k_cu_1637920d_1548264cuda3std3__420unreachable_sentinelE:
	.zero		1
	.type		_ZN41_INTERNAL_4d9c8dbd_4_k_cu_1637920d_1548264cuda3std6ranges3__45__cpo5ssizeE,@object
	.size		_ZN41_INTERNAL_4d9c8dbd_4_k_cu_1637920d_1548264cuda3std6ranges3__45__cpo5ssizeE,(_ZN41_INTERNAL_4d9c8dbd_4_k_cu_1637920d_1548266thrust24THRUST_300001_SM_1000_NS12placeholders2_8E - _ZN41_INTERNAL_4d9c8dbd_4_k_cu_1637920d_1548264cuda3std6ranges3__45__cpo5ssizeE)
_ZN41_INTERNAL_4d9c8dbd_4_k_cu_1637920d_1548264cuda3std6ranges3__45__cpo5ssizeE:
	.zero		1
	.type		_ZN41_INTERNAL_4d9c8dbd_4_k_cu_1637920d_1548266thrust24THRUST_300001_SM_1000_NS12placeholders2_8E,@object
	.size		_ZN41_INTERNAL_4d9c8dbd_4_k_cu_1637920d_1548266thrust24THRUST_300001_SM_1000_NS12placeholders2_8E,(_ZN41_INTERNAL_4d9c8dbd_4_k_cu_1637920d_1548264cuda3std3__45__cpo5crendE - _ZN41_INTERNAL_4d9c8dbd_4_k_cu_1637920d_1548266thrust24THRUST_300001_SM_1000_NS12placeholders2_8E)
_ZN41_INTERNAL_4d9c8dbd_4_k_cu_1637920d_1548266thrust24THRUST_300001_SM_1000_NS12placeholders2_8E:
	.zero		1
	.type		_ZN41_INTERNAL_4d9c8dbd_4_k_cu_1637920d_1548264cuda3std3__45__cpo5crendE,@object
	.size		_ZN41_INTERNAL_4d9c8dbd_4_k_cu_1637920d_1548264cuda3std3__45__cpo5crendE,(_ZN41_INTERNAL_4d9c8dbd_4_k_cu_1637920d_1548264cuda3std6ranges3__45__cpo4prevE - _ZN41_INTERNAL_4d9c8dbd_4_k_cu_1637920d_1548264cuda3std3__45__cpo5crendE)
_ZN41_INTERNAL_4d9c8dbd_4_k_cu_1637920d_1548264cuda3std3__45__cpo5crendE:
	.zero		1
	.type		_ZN41_INTERNAL_4d9c8dbd_4_k_cu_1637920d_1548264cuda3std6ranges3__45__cpo4prevE,@object
	.size		_ZN41_INTERNAL_4d9c8dbd_4_k_cu_1637920d_1548264cuda3std6ranges3__45__cpo4prevE,(_ZN41_INTERNAL_4d9c8dbd_4_k_cu_1637920d_1548264cuda3std6ranges3__45__cpo9iter_moveE - _ZN41_INTERNAL_4d9c8dbd_4_k_cu_1637920d_1548264cuda3std6ranges3__45__cpo4prevE)
_ZN41_INTERNAL_4d9c8dbd_4_k_cu_1637920d_1548264cuda3std6ranges3__45__cpo4prevE:
	.zero		1
	.type		_ZN41_INTERNAL_4d9c8dbd_4_k_cu_1637920d_1548264cuda3std6ranges3__45__cpo9iter_moveE,@object
	.size		_ZN41_INTERNAL_4d9c8dbd_4_k_cu_1637920d_1548264cuda3std6ranges3__45__cpo9iter_moveE,(_ZN41_INTERNAL_4d9c8dbd_4_k_cu_1637920d_1548266thrust24THRUST_300001_SM_1000_NS6system6detail10sequential3seqE - _ZN41_INTERNAL_4d9c8dbd_4_k_cu_1637920d_1548264cuda3std6ranges3__45__cpo9iter_moveE)
_ZN41_INTERNAL_4d9c8dbd_4_k_cu_1637920d_1548264cuda3std6ranges3__45__cpo9iter_moveE:
	.zero		1
	.type		_ZN41_INTERNAL_4d9c8dbd_4_k_cu_1637920d_1548266thrust24THRUST_300001_SM_1000_NS6system6detail10sequential3seqE,@object
	.size		_ZN41_INTERNAL_4d9c8dbd_4_k_cu_1637920d_1548266thrust24THRUST_300001_SM_1000_NS6system6detail10sequential3seqE,(.L_42 - _ZN41_INTERNAL_4d9c8dbd_4_k_cu_1637920d_1548266thrust24THRUST_300001_SM_1000_NS6system6detail10sequential3seqE)
_ZN41_INTERNAL_4d9c8dbd_4_k_cu_1637920d_1548266thrust24THRUST_300001_SM_1000_NS6system6detail10sequential3seqE:
	.zero		1
.L_42:


//--------------------- .nv.constant0._ZN3cub18CUB_300001_SM_10006detail11EmptyKernelIvEEvv --------------------------
	.section	.nv.constant0._ZN3cub18CUB_300001_SM_10006detail11EmptyKernelIvEEvv,"a",@progbits
	.sectionflags	@""
	.align	4
.nv.constant0._ZN3cub18CUB_300001_SM_10006detail11EmptyKernelIvEEvv:
	.zero		896


//--------------------- SYMBOLS --------------------------

	.type		.nv.reservedSmem.offset0,@object
	.size		.nv.reservedSmem.offset0,0x4
